//
// Generated by NVIDIA NVVM Compiler
//
// Compiler Build ID: CL-36424714
// Cuda compilation tools, release 13.0, V13.0.88
// Based on NVVM 20.0.0
//

.version 9.0
.target sm_100
.address_size 64

	// .globl	hopper_pdl_tma_kernel
.extern .shared .align 16 .b8 smem_buffer[];

.visible .entry hopper_pdl_tma_kernel(
	.param .u64 .ptr .align 1 hopper_pdl_tma_kernel_param_0,
	.param .u64 .ptr .align 1 hopper_pdl_tma_kernel_param_1,
	.param .u32 hopper_pdl_tma_kernel_param_2
)
{
	.reg .pred 	%p<17>;
	.reg .b16 	%rs<23>;
	.reg .b32 	%r<80>;
	.reg .b32 	%f<2>;
	.reg .b64 	%rd<36>;

	ld.param.u64 	%rd7, [hopper_pdl_tma_kernel_param_0];
	ld.param.u64 	%rd8, [hopper_pdl_tma_kernel_param_1];
	ld.param.u32 	%r17, [hopper_pdl_tma_kernel_param_2];
	mov.u32 	%r1, %ntid.x;
	mov.u32 	%r18, %ntid.y;
	mul.lo.s32 	%r2, %r1, %r18;
	mov.u32 	%r3, %tid.x;
	mov.u32 	%r19, %tid.y;
	mov.u32 	%r20, %tid.z;
	mad.lo.s32 	%r21, %r20, %r18, %r19;
	mul.lo.s32 	%r22, %r21, %r1;
	or.b32  	%r23, %r22, %r3;
	setp.ne.s32 	%p1, %r23, 0;
	@%p1 bra 	$L__BB0_2;
	mov.u32 	%r33, %ntid.z;
	mul.lo.s32 	%r32, %r2, %r33;
	mov.u32 	%r26, smem_buffer;
	add.s32 	%r24, %r26, 8;
	// begin inline asm
	mbarrier.init.shared.b64 [%r24], %r32;
	// end inline asm
	// begin inline asm
	mbarrier.init.shared.b64 [%r26], %r32;
	// end inline asm
	add.s32 	%r28, %r26, 24;
	// begin inline asm
	mbarrier.init.shared.b64 [%r28], %r32;
	// end inline asm
	add.s32 	%r30, %r26, 16;
	// begin inline asm
	mbarrier.init.shared.b64 [%r30], %r32;
	// end inline asm
	cvt.u64.u32 	%rd10, %r26;
	cvta.shared.u64 	%rd11, %rd10;
	add.s64 	%rd9, %rd11, 32;
	// begin inline asm
	st.relaxed.cta.b32 [%rd9],%r32;
	// end inline asm
$L__BB0_2:
	barrier.sync 	0;
	setp.lt.s32 	%p2, %r17, 1;
	@%p2 bra 	$L__BB0_21;
	cvta.to.global.u64 	%rd1, %rd7;
	cvta.to.global.u64 	%rd2, %rd8;
	mov.b16 	%rs22, 5;
	mov.b16 	%rs20, 0;
	mov.b32 	%r77, 0;
	mov.u32 	%r38, smem_buffer;
	mov.u16 	%rs21, %rs20;
$L__BB0_4:
	and.b16  	%rs10, %rs20, 255;
	mul.wide.u16 	%r36, %rs10, 16;
	cvt.u32.u16 	%r37, %rs22;
	// begin inline asm
	mov.u64 %rd12, %globaltimer;
	// end inline asm
	add.s32 	%r39, %r38, %r36;
	add.s32 	%r5, %r39, 8;
	and.b32  	%r6, %r37, 1;
	mov.b32 	%r78, 0;
$L__BB0_5:
	// begin inline asm
	{
	.reg .pred p;
	mbarrier.try_wait.parity.shared.b64 p, [%r5], %r6;
	selp.b32 %r40, 1, 0, p;
	}
	// end inline asm
	setp.ne.s32 	%p3, %r40, 0;
	@%p3 bra 	$L__BB0_12;
	setp.gt.s32 	%p14, %r78, 15;
	@%p14 bra 	$L__BB0_8;
	add.s32 	%r78, %r78, 1;
	bra.uni 	$L__BB0_5;
$L__BB0_8:
	// begin inline asm
	mov.u64 %rd31, %globaltimer;
	// end inline asm
	sub.s64 	%rd4, %rd31, %rd12;
	setp.lt.s64 	%p15, %rd4, 4000000;
	@%p15 bra 	$L__BB0_10;
	mov.b32 	%r75, 1000000;
	// begin inline asm
	nanosleep.u32 %r75;
	// end inline asm
	bra.uni 	$L__BB0_5;
$L__BB0_10:
	setp.lt.s64 	%p16, %rd4, 40000;
	@%p16 bra 	$L__BB0_5;
	shr.s64 	%rd32, %rd4, 63;
	shr.u64 	%rd33, %rd32, 62;
	add.s64 	%rd34, %rd4, %rd33;
	shr.u64 	%rd35, %rd34, 2;
	cvt.u32.u64 	%r76, %rd35;
	// begin inline asm
	nanosleep.u32 %r76;
	// end inline asm
	bra.uni 	$L__BB0_5;
$L__BB0_12:
	and.b32  	%r48, %r77, 1;
	setp.eq.b32 	%p4, %r48, 1;
	selp.b32 	%r49, %r1, 0, %p4;
	add.s32 	%r50, %r49, %r3;
	shl.b32 	%r51, %r50, 2;
	add.s32 	%r53, %r38, %r51;
	add.s32 	%r9, %r53, 40;
	mad.lo.s32 	%r10, %r77, %r1, %r3;
	mul.wide.u32 	%rd16, %r10, 4;
	add.s64 	%rd13, %rd1, %rd16;
	// begin inline asm
	cp.async.ca.shared.global [%r9], [%rd13], 4, 4;
	// end inline asm
	add.s32 	%r45, %r5, -8;
	// begin inline asm
	cp.async.mbarrier.arrive.shared.b64 [%r45];
	// end inline asm
	mov.b32 	%r46, 1;
	// begin inline asm
	mbarrier.arrive.shared::cta.b64                             %rd14,  [%r45], %r46;    // 2. 
	// end inline asm
	add.s16 	%rs4, %rs20, 1;
	and.b16  	%rs11, %rs21, 255;
	mul.wide.u16 	%r54, %rs11, 16;
	shr.u16 	%rs12, %rs22, 1;
	and.b16  	%rs13, %rs12, 1;
	// begin inline asm
	mov.u64 %rd15, %globaltimer;
	// end inline asm
	add.s32 	%r11, %r38, %r54;
	cvt.u32.u16 	%r12, %rs13;
	mov.b32 	%r79, 0;
$L__BB0_13:
	// begin inline asm
	{
	.reg .pred p;
	mbarrier.try_wait.parity.shared.b64 p, [%r11], %r12;
	selp.b32 %r55, 1, 0, p;
	}
	// end inline asm
	setp.ne.s32 	%p5, %r55, 0;
	@%p5 bra 	$L__BB0_20;
	setp.gt.s32 	%p11, %r79, 15;
	@%p11 bra 	$L__BB0_16;
	add.s32 	%r79, %r79, 1;
	bra.uni 	$L__BB0_13;
$L__BB0_16:
	// begin inline asm
	mov.u64 %rd26, %globaltimer;
	// end inline asm
	sub.s64 	%rd6, %rd26, %rd15;
	setp.lt.s64 	%p12, %rd6, 4000000;
	@%p12 bra 	$L__BB0_18;
	mov.b32 	%r73, 1000000;
	// begin inline asm
	nanosleep.u32 %r73;
	// end inline asm
	bra.uni 	$L__BB0_13;
$L__BB0_18:
	setp.lt.s64 	%p13, %rd6, 40000;
	@%p13 bra 	$L__BB0_13;
	shr.s64 	%rd27, %rd6, 63;
	shr.u64 	%rd28, %rd27, 62;
	add.s64 	%rd29, %rd6, %rd28;
	shr.u64 	%rd30, %rd29, 2;
	cvt.u32.u64 	%r74, %rd30;
	// begin inline asm
	nanosleep.u32 %r74;
	// end inline asm
	bra.uni 	$L__BB0_13;
$L__BB0_20:
	and.b16  	%rs14, %rs4, 255;
	setp.eq.s16 	%p6, %rs14, 2;
	selp.u16 	%rs15, 1, 0, %p6;
	xor.b16  	%rs16, %rs22, %rs15;
	ld.shared.f32 	%f1, [%r9];
	add.s64 	%rd19, %rd2, %rd16;
	st.global.f32 	[%rd19], %f1;
	add.s32 	%r58, %r11, 8;
	mov.b32 	%r59, 1;
	// begin inline asm
	mbarrier.arrive.shared::cta.b64                             %rd17,  [%r58], %r59;    // 2. 
	// end inline asm
	add.s16 	%rs17, %rs21, 1;
	and.b16  	%rs18, %rs17, 255;
	setp.eq.s16 	%p7, %rs18, 2;
	xor.b16  	%rs19, %rs16, 2;
	selp.b16 	%rs22, %rs19, %rs16, %p7;
	selp.b16 	%rs21, 0, %rs17, %p7;
	add.s32 	%r77, %r77, 1;
	setp.ne.s32 	%p8, %r77, %r17;
	selp.b16 	%rs20, 0, %rs4, %p6;
	@%p8 bra 	$L__BB0_4;
$L__BB0_21:
	// begin inline asm
	activemask.b32 %r60;
	// end inline asm
	mov.u32 	%r62, smem_buffer;
	cvt.u64.u32 	%rd20, %r62;
	cvta.shared.u64 	%rd21, %rd20;
	add.s64 	%rd22, %rd21, 32;
	match.any.sync.b64 	%r16, %rd22, %r60;
	brev.b32 	%r63, %r16;
	bfind.shiftamt.u32 	%r64, %r63;
	// begin inline asm
	mov.u32 %r61, %laneid;
	// end inline asm
	setp.ne.s32 	%p9, %r61, %r64;
	@%p9 bra 	$L__BB0_24;
	popc.b32 	%r67, %r16;
	neg.s32 	%r66, %r67;
	// begin inline asm
	fence.sc.cta;
	// end inline asm
	cvta.shared.u64 	%rd25, %rd20;
	add.s64 	%rd23, %rd25, 32;
	// begin inline asm
	atom.add.acquire.cta.u32 %r65,[%rd23],%r66;
	// end inline asm
	setp.ne.s32 	%p10, %r65, %r67;
	@%p10 bra 	$L__BB0_24;
	// begin inline asm
	mbarrier.inval.shared.b64 [%r62];
	// end inline asm
	add.s32 	%r70, %r62, 8;
	// begin inline asm
	mbarrier.inval.shared.b64 [%r70];
	// end inline asm
	add.s32 	%r71, %r62, 16;
	// begin inline asm
	mbarrier.inval.shared.b64 [%r71];
	// end inline asm
	add.s32 	%r72, %r62, 24;
	// begin inline asm
	mbarrier.inval.shared.b64 [%r72];
	// end inline asm
$L__BB0_24:
	ret;

}


// ===== COMPILED SASS (sm_100) =====

	.target	sm_100

	.elftype	@"ET_EXEC"


//--------------------- .note.nv.tkinfo           --------------------------
	.section	.note.nv.tkinfo,"",@"SHT_NOTE"
	.sectionflags	@"SHF_NOTE_NV_TKINFO"
	.tkinfo
        /*0018*/ 	.word	0x00000002
        /*0030*/ 	.string	""
        /*0030*/ 	.string	"ptxas"
        /*0030*/ 	.string	"Cuda compilation tools, release 13.0, V13.0.88"
        /*0030*/ 	.string	"Build cuda_13.0.r13.0/compiler.36424714_0"
        /*0030*/ 	.string	"-arch sm_100 -m 64 "



//--------------------- .note.nv.cuinfo           --------------------------
	.section	.note.nv.cuinfo,"",@"SHT_NOTE"
	.sectionflags	@"SHF_NOTE_NV_CUINFO"
        /*0018*/ 	.short	0x0002
        /*001a*/ 	.short	0x0064
        /*001c*/ 	.short	0x0082
	.zero		2


//--------------------- .nv.info                  --------------------------
	.section	.nv.info,"",@"SHT_CUDA_INFO"
	.align	4


	//----- nvinfo : EIATTR_REGCOUNT
	.align		4
        /*0000*/ 	.byte	0x04, 0x2f
        /*0002*/ 	.short	(.L_1 - .L_0)
	.align		4
.L_0:
        /*0004*/ 	.word	index@(hopper_pdl_tma_kernel)
        /*0008*/ 	.word	0x00000014


	//----- nvinfo : EIATTR_FRAME_SIZE
	.align		4
.L_1:
        /*000c*/ 	.byte	0x04, 0x11
        /*000e*/ 	.short	(.L_3 - .L_2)
	.align		4
.L_2:
        /*0010*/ 	.word	index@(hopper_pdl_tma_kernel)
        /*0014*/ 	.word	0x00000000


	//----- nvinfo : EIATTR_MIN_STACK_SIZE
	.align		4
.L_3:
        /*0018*/ 	.byte	0x04, 0x12
        /*001a*/ 	.short	(.L_5 - .L_4)
	.align		4
.L_4:
        /*001c*/ 	.word	index@(hopper_pdl_tma_kernel)
        /*0020*/ 	.word	0x00000000
.L_5:


//--------------------- .nv.compat                --------------------------
	.section	.nv.compat,"",@"SHT_CUDA_COMPAT_INFO"
	.align	4
        /*0000*/ 	.byte	0x02, 0x09, 0x00, 0x00, 0x02, 0x02, 0x01, 0x00, 0x02, 0x05, 0x05, 0x00, 0x03, 0x07, 0x01, 0x01
        /*0010*/ 	.byte	0x02, 0x03, 0x00, 0x00, 0x02, 0x06, 0x01, 0x00, 0x04, 0x0b, 0x08, 0x00, 0x09, 0x00, 0x00, 0x00
        /*0020*/ 	.byte	0x00, 0x00, 0x00, 0x00


//--------------------- .nv.info.hopper_pdl_tma_kernel --------------------------
	.section	.nv.info.hopper_pdl_tma_kernel,"",@"SHT_CUDA_INFO"
	.sectionflags	@""
	.align	4


	//----- nvinfo : EIATTR_CUDA_API_VERSION
	.align		4
        /*0000*/ 	.byte	0x04, 0x37
        /*0002*/ 	.short	(.L_7 - .L_6)
.L_6:
        /*0004*/ 	.word	0x00000082


	//----- nvinfo : EIATTR_KPARAM_INFO
	.align		4
.L_7:
        /*0008*/ 	.byte	0x04, 0x17
        /*000a*/ 	.short	(.L_9 - .L_8)
.L_8:
        /*000c*/ 	.word	0x00000000
        /*0010*/ 	.short	0x0002
        /*0012*/ 	.short	0x0010
        /*0014*/ 	.byte	0x00, 0xf0, 0x11, 0x00


	//----- nvinfo : EIATTR_KPARAM_INFO
	.align		4
.L_9:
        /*0018*/ 	.byte	0x04, 0x17
        /*001a*/ 	.short	(.L_11 - .L_10)
.L_10:
        /*001c*/ 	.word	0x00000000
        /*0020*/ 	.short	0x0001
        /*0022*/ 	.short	0x0008
        /*0024*/ 	.byte	0x00, 0xf5, 0x21, 0x00


	//----- nvinfo : EIATTR_KPARAM_INFO
	.align		4
.L_11:
        /*0028*/ 	.byte	0x04, 0x17
        /*002a*/ 	.short	(.L_13 - .L_12)
.L_12:
        /*002c*/ 	.word	0x00000000
        /*0030*/ 	.short	0x0000
        /*0032*/ 	.short	0x0000
        /*0034*/ 	.byte	0x00, 0xf5, 0x21, 0x00


	//----- nvinfo : EIATTR_SPARSE_MMA_MASK
	.align		4
.L_13:
        /*0038*/ 	.byte	0x03, 0x50
        /*003a*/ 	.short	0x0000


	//----- nvinfo : EIATTR_MAXREG_COUNT
	.align		4
        /*003c*/ 	.byte	0x03, 0x1b
        /*003e*/ 	.short	0x00ff


	//----- nvinfo : EIATTR_NUM_BARRIERS
	.align		4
        /*0040*/ 	.byte	0x02, 0x4c
        /*0042*/ 	.byte	0x01
	.zero		1


	//----- nvinfo : EIATTR_MERCURY_ISA_VERSION
	.align		4
        /*0044*/ 	.byte	0x03, 0x5f
        /*0046*/ 	.short	0x0101


	//----- nvinfo : EIATTR_COOP_GROUP_MASK_REGIDS
	.align		4
        /*0048*/ 	.byte	0x04, 0x29
        /*004a*/ 	.short	(.L_15 - .L_14)


	//   ....[0]....
.L_14:
        /*004c*/ 	.word	0xffffffff


	//   ....[1]....
        /*0050*/ 	.word	0x05000007


	//----- nvinfo : EIATTR_COOP_GROUP_INSTR_OFFSETS
	.align		4
.L_15:
        /*0054*/ 	.byte	0x04, 0x28
        /*0056*/ 	.short	(.L_17 - .L_16)


	//   ....[0]....
.L_16:
        /*0058*/ 	.word	0x00000250


	//   ....[1]....
        /*005c*/ 	.word	0x000009e0


	//----- nvinfo : EIATTR_VRC_CTA_INIT_COUNT
	.align		4
.L_17:
        /*0060*/ 	.byte	0x02, 0x4a
	.zero		1
	.zero		1


	//----- nvinfo : EIATTR_MBARRIER_INSTR_OFFSETS
	.align		4
        /*0064*/ 	.byte	0x04, 0x39
        /*0066*/ 	.short	(.L_19 - .L_18)


	//   ....[0]....
.L_18:
        /*0068*/ 	.word	0x000001c0
        /*006c*/ 	.word	0x000000ff
        /*0070*/ 	.word	0x00000008
        /*0074*/ 	.short	0x0100
        /*0076*/ 	.byte	0x08
	.zero		1


	//   ....[1]....
        /*0078*/ 	.word	0x000001d0
        /*007c*/ 	.word	0x000000ff
        /*0080*/ 	.word	0x00000000
        /*0084*/ 	.short	0x0100
        /*0086*/ 	.byte	0x08
	.zero		1


	//   ....[2]....
        /*0088*/ 	.word	0x000001e0
        /*008c*/ 	.word	0x000000ff
        /*0090*/ 	.word	0x00000018
        /*0094*/ 	.short	0x0100
        /*0096*/ 	.byte	0x08
	.zero		1


	//   ....[3]....
        /*0098*/ 	.word	0x000001f0
        /*009c*/ 	.word	0x000000ff
        /*00a0*/ 	.word	0x00000010
        /*00a4*/ 	.short	0x0100
        /*00a6*/ 	.byte	0x08
	.zero		1


	//   ....[4]....
        /*00a8*/ 	.word	0x00000340
        /*00ac*/ 	.word	0x000000ff
        /*00b0*/ 	.word	0x00000008
        /*00b4*/ 	.short	0x010a
        /*00b6*/ 	.byte	0x05
	.zero		1


	//   ....[5]....
        /*00b8*/ 	.word	0x000004c0
        /*00bc*/ 	.word	0x000000ff
        /*00c0*/ 	.word	0x00000008
        /*00c4*/ 	.short	0x010a
        /*00c6*/ 	.byte	0x05
	.zero		1


	//   ....[6]....
        /*00c8*/ 	.word	0x000005a0
        /*00cc*/ 	.word	0x000000ff
        /*00d0*/ 	.word	0x00000000
        /*00d4*/ 	.short	0x0107
        /*00d6*/ 	.byte	0x05
	.zero		1


	//   ....[7]....
        /*00d8*/ 	.word	0x000005e0
        /*00dc*/ 	.word	0x000000ff
        /*00e0*/ 	.word	0x00000000
        /*00e4*/ 	.short	0x0101
        /*00e6*/ 	.byte	0x05
	.zero		1


	//   ....[8]....
        /*00e8*/ 	.word	0x00000670
        /*00ec*/ 	.word	0x0000000a
        /*00f0*/ 	.word	0x00000000
        /*00f4*/ 	.short	0x010a
        /*00f6*/ 	.byte	0xff
	.zero		1


	//   ....[9]....
        /*00f8*/ 	.word	0x000007f0
        /*00fc*/ 	.word	0x0000000a
        /*0100*/ 	.word	0x00000000
        /*0104*/ 	.short	0x010a
        /*0106*/ 	.byte	0xff
	.zero		1


	//   ....[10]....
        /*0108*/ 	.word	0x00000910
        /*010c*/ 	.word	0x0000000a
        /*0110*/ 	.word	0x00000008
        /*0114*/ 	.short	0x0101
        /*0116*/ 	.byte	0xff
	.zero		1


	//   ....[11]....
        /*0118*/ 	.word	0x00000ae0
        /*011c*/ 	.word	0x00000006
        /*0120*/ 	.word	0x00000000
        /*0124*/ 	.short	0x0108
        /*0126*/ 	.byte	0xff
	.zero		1


	//   ....[12]....
        /*0128*/ 	.word	0x00000af0
        /*012c*/ 	.word	0x00000006
        /*0130*/ 	.word	0x00000008
        /*0134*/ 	.short	0x0108
        /*0136*/ 	.byte	0xff
	.zero		1


	//   ....[13]....
        /*0138*/ 	.word	0x00000b00
        /*013c*/ 	.word	0x00000006
        /*0140*/ 	.word	0x00000010
        /*0144*/ 	.short	0x0108
        /*0146*/ 	.byte	0xff
	.zero		1


	//   ....[14]....
        /*0148*/ 	.word	0x00000b10
        /*014c*/ 	.word	0x00000006
        /*0150*/ 	.word	0x00000018
        /*0154*/ 	.short	0x0108
        /*0156*/ 	.byte	0xff
	.zero		1


	//----- nvinfo : EIATTR_NUM_MBARRIERS
	.align		4
.L_19:
        /*0158*/ 	.byte	0x03, 0x38
        /*015a*/ 	.short	0x0004


	//----- nvinfo : EIATTR_EXIT_INSTR_OFFSETS
	.align		4
        /*015c*/ 	.byte	0x04, 0x1c
        /*015e*/ 	.short	(.L_21 - .L_20)


	//   ....[0]....
.L_20:
        /*0160*/ 	.word	0x00000a20


	//   ....[1]....
        /*0164*/ 	.word	0x00000ad0


	//   ....[2]....
        /*0168*/ 	.word	0x00000b20


	//----- nvinfo : EIATTR_CRS_STACK_SIZE
	.align		4
.L_21:
        /*016c*/ 	.byte	0x04, 0x1e
        /*016e*/ 	.short	(.L_23 - .L_22)
.L_22:
        /*0170*/ 	.word	0x00000000


	//----- nvinfo : EIATTR_CBANK_PARAM_SIZE
	.align		4
.L_23:
        /*0174*/ 	.byte	0x03, 0x19
        /*0176*/ 	.short	0x0014


	//----- nvinfo : EIATTR_PARAM_CBANK
	.align		4
        /*0178*/ 	.byte	0x04, 0x0a
        /*017a*/ 	.short	(.L_25 - .L_24)
	.align		4
.L_24:
        /*017c*/ 	.word	index@(.nv.constant0.hopper_pdl_tma_kernel)
        /*0180*/ 	.short	0x0380
        /*0182*/ 	.short	0x0014


	//----- nvinfo : EIATTR_SW_WAR
	.align		4
.L_25:
        /*0184*/ 	.byte	0x04, 0x36
        /*0186*/ 	.short	(.L_27 - .L_26)
.L_26:
        /*0188*/ 	.word	0x00000008
.L_27:


//--------------------- .nv.callgraph             --------------------------
	.section	.nv.callgraph,"",@"SHT_CUDA_CALLGRAPH"
	.align	4
	.sectionentsize	8
	.align		4
        /*0000*/ 	.word	0x00000000
	.align		4
        /*0004*/ 	.word	0xffffffff
	.align		4
        /*0008*/ 	.word	0x00000000
	.align		4
        /*000c*/ 	.word	0xfffffffe
	.align		4
        /*0010*/ 	.word	0x00000000
	.align		4
        /*0014*/ 	.word	0xfffffffd
	.align		4
        /*0018*/ 	.word	0x00000000
	.align		4
        /*001c*/ 	.word	0xfffffffc


//--------------------- .text.hopper_pdl_tma_kernel --------------------------
	.section	.text.hopper_pdl_tma_kernel,"ax",@progbits
	.align	128
        .global         hopper_pdl_tma_kernel
        .type           hopper_pdl_tma_kernel,@function
        .size           hopper_pdl_tma_kernel,(.L_x_13 - hopper_pdl_tma_kernel)
        .other          hopper_pdl_tma_kernel,@"STO_CUDA_ENTRY STV_DEFAULT"
hopper_pdl_tma_kernel:
.text.hopper_pdl_tma_kernel:
[----:B------:R-:W-:Y:S01]  /*0000*/  LDC R1, c[0x0][0x37c] ;  /* 0x0000df00ff017b82 */ /* 0x000fe20000000800 */
[----:B------:R-:W0:Y:S07]  /*0010*/  S2R R2, SR_TID.Y ;  /* 0x0000000000027919 */ /* 0x000e2e0000002200 */
[----:B------:R-:W1:Y:S01]  /*0020*/  LDC R0, c[0x0][0x360] ;  /* 0x0000d800ff007b82 */ /* 0x000e620000000800 */
[----:B------:R-:W2:Y:S01]  /*0030*/  LDCU.64 UR10, c[0x0][0x358] ;  /* 0x00006b00ff0a77ac */ /* 0x000ea20008000a00 */
[----:B------:R-:W-:Y:S01]  /*0040*/  BSSY.RECONVERGENT B0, `(.L_x_0) ;  /* 0x000001e000007945 */ /* 0x000fe20003800200 */
[----:B------:R-:W0:Y:S01]  /*0050*/  S2R R5, SR_TID.Z ;  /* 0x0000000000057919 */ /* 0x000e220000002300 */
[----:B------:R-:W3:Y:S04]  /*0060*/  S2R R3, SR_TID.X ;  /* 0x0000000000037919 */ /* 0x000ee80000002100 */
[----:B------:R-:W0:Y:S02]  /*0070*/  LDC R7, c[0x0][0x364] ;  /* 0x0000d900ff077b82 */ /* 0x000e240000000800 */
[----:B0-----:R-:W-:-:S04]  /*0080*/  IMAD R5, R7, R5, R2 ;  /* 0x0000000507057224 */ /* 0x001fc800078e0202 */
[----:B-1----:R-:W-:-:S05]  /*0090*/  IMAD R2, R5, R0, RZ ;  /* 0x0000000005027224 */ /* 0x002fca00078e02ff */
[----:B---3--:R-:W-:-:S13]  /*00a0*/  LOP3.LUT P0, RZ, R2, R3, RZ, 0xfc, !PT ;  /* 0x0000000302ff7212 */ /* 0x008fda000780fcff */
[----:B--2---:R-:W-:Y:S05]  /*00b0*/  @P0 BRA `(.L_x_1) ;  /* 0x0000000000580947 */ /* 0x004fea0003800000 */
[----:B------:R-:W0:Y:S01]  /*00c0*/  LDC R5, c[0x0][0x368] ;  /* 0x0000da00ff057b82 */ /* 0x000e220000000800 */
[----:B------:R-:W-:Y:S01]  /*00d0*/  IMAD R2, R0, R7, RZ ;  /* 0x0000000700027224 */ /* 0x000fe200078e02ff */
[----:B------:R-:W-:-:S06]  /*00e0*/  UMOV UR4, 0x400 ;  /* 0x0000040000047882 */ /* 0x000fcc0000000000 */
[----:B------:R-:W1:Y:S08]  /*00f0*/  S2UR UR8, SR_CgaCtaId ;  /* 0x00000000000879c3 */ /* 0x000e700000008800 */
[----:B------:R-:W2:Y:S01]  /*0100*/  S2UR UR9, SR_SWINHI ;  /* 0x00000000000979c3 */ /* 0x000ea20000002f00 */
[----:B0-----:R-:W-:-:S05]  /*0110*/  IMAD R7, R2, R5, RZ ;  /* 0x0000000502077224 */ /* 0x001fca00078e02ff */
[----:B------:R-:W-:Y:S01]  /*0120*/  R2UR UR6, R7 ;  /* 0x00000000070672ca */ /* 0x000fe200000e0000 */
[----:B-1----:R-:W-:-:S07]  /*0130*/  ULEA UR8, UR8, UR4, 0x18 ;  /* 0x0000000408087291 */ /* 0x002fce000f8ec0ff */
[----:B------:R-:W-:Y:S01]  /*0140*/  UMOV UR4, UR8 ;  /* 0x0000000800047c82 */ /* 0x000fe20008000000 */
[----:B--2---:R-:W-:-:S04]  /*0150*/  UMOV UR5, UR9 ;  /* 0x0000000900057c82 */ /* 0x004fc80008000000 */
[----:B------:R-:W-:-:S04]  /*0160*/  UIADD3 UR6, UPT, UPT, -UR6, 0x100000, URZ ;  /* 0x0010000006067890 */ /* 0x000fc8000fffe1ff */
[----:B------:R-:W-:Y:S02]  /*0170*/  USHF.L.U32 UR7, UR6, 0xb, URZ ;  /* 0x0000000b06077899 */ /* 0x000fe400080006ff */
[----:B------:R-:W-:Y:S01]  /*0180*/  USHF.L.U32 UR6, UR6, 0x1, URZ ;  /* 0x0000000106067899 */ /* 0x000fe200080006ff */
[----:B------:R-:W-:Y:S02]  /*0190*/  IMAD.U32 R4, RZ, RZ, UR4 ;  /* 0x00000004ff047e24 */ /* 0x000fe4000f8e00ff */
[----:B------:R-:W-:Y:S01]  /*01a0*/  IMAD.U32 R5, RZ, RZ, UR5 ;  /* 0x00000005ff057e24 */ /* 0x000fe2000f8e00ff */
[----:B------:R-:W0:Y:S08]  /*01b0*/  FENCE.VIEW.ASYNC.S ;  /* 0x00000000000073c6 */ /* 0x000e300000000000 */
[----:B0-----:R0:W1:Y:S01]  /*01c0*/  SYNCS.EXCH.64 URZ, [UR8+0x8], UR6 ;  /* 0x0000080608ff75b2 */ /* 0x0010620008000100 */
[----:B------:R0:W1:Y:S01]  /*01d0*/  SYNCS.EXCH.64 URZ, [UR8], UR6 ;  /* 0x0000000608ff75b2 */ /* 0x0000620008000100 */
[----:B------:R0:W1:Y:S01]  /*01e0*/  SYNCS.EXCH.64 URZ, [UR8+0x18], UR6 ;  /* 0x0000180608ff75b2 */ /* 0x0000620008000100 */
[----:B------:R0:W1:Y:S02]  /*01f0*/  SYNCS.EXCH.64 URZ, [UR8+0x10], UR6 ;  /* 0x0000100608ff75b2 */ /* 0x0000640008000100 */
[----:B-1----:R0:W-:Y:S01]  /*0200*/  ST.E.STRONG.SM desc[UR10][R4.64+0x20], R7 ;  /* 0x0000200704007985 */ /* 0x0021e2000c10b90a */
[----:B------:R-:W-:Y:S01]  /*0210*/  NOP ;  /* 0x0000000000007918 */ /* 0x000fe20000000000 */
.L_x_1:
[----:B0-----:R-:W-:Y:S05]  /*0220*/  BSYNC.RECONVERGENT B0 ;  /* 0x0000000000007941 */ /* 0x001fea0003800200 */
.L_x_0:
[----:B------:R-:W0:Y:S02]  /*0230*/  LDCU UR4, c[0x0][0x390] ;  /* 0x00007200ff0477ac */ /* 0x000e240008000800 */
[----:B0-----:R-:W-:Y:S01]  /*0240*/  UISETP.GE.AND UP0, UPT, UR4, 0x1, UPT ;  /* 0x000000010400788c */ /* 0x001fe2000bf06270 */
[----:B------:R-:W-:Y:S08]  /*0250*/  BAR.SYNC.DEFER_BLOCKING 0x0 ;  /* 0x0000000000007b1d */ /* 0x000ff00000010000 */
[----:B------:R-:W-:Y:S05]  /*0260*/  BRA.U !UP0, `(.L_x_2) ;  /* 0x0000000508b47547 */ /* 0x000fea000b800000 */
[----:B------:R-:W0:Y:S01]  /*0270*/  S2UR UR5, SR_CgaCtaId ;  /* 0x00000000000579c3 */ /* 0x000e220000008800 */
[----:B------:R-:W-:Y:S01]  /*0280*/  IMAD.MOV.U32 R4, RZ, RZ, 0x5 ;  /* 0x00000005ff047424 */ /* 0x000fe200078e00ff */
[----:B------:R-:W-:Y:S01]  /*0290*/  PRMT R9, RZ, 0x7610, R9 ;  /* 0x00007610ff097816 */ /* 0x000fe20000000009 */
[----:B------:R-:W-:Y:S01]  /*02a0*/  IMAD.MOV.U32 R2, RZ, RZ, RZ ;  /* 0x000000ffff027224 */ /* 0x000fe200078e00ff */
[----:B------:R-:W-:Y:S01]  /*02b0*/  PRMT R5, RZ, 0x7610, R5 ;  /* 0x00007610ff057816 */ /* 0x000fe20000000005 */
[----:B------:R-:W-:Y:S02]  /*02c0*/  UMOV UR4, 0x400 ;  /* 0x0000040000047882 */ /* 0x000fe40000000000 */
[----:B0-----:R-:W-:-:S12]  /*02d0*/  ULEA UR6, UR5, UR4, 0x18 ;  /* 0x0000000405067291 */ /* 0x001fd8000f8ec0ff */
.L_x_11:
[----:B0-----:R-:W-:-:S04]  /*02e0*/  LOP3.LUT R6, R9, 0xff, RZ, 0xc0, !PT ;  /* 0x000000ff09067812 */ /* 0x001fc800078ec0ff */
[----:B------:R-:W-:Y:S02]  /*02f0*/  R2UR UR4, R6 ;  /* 0x00000000060472ca */ /* 0x000fe400000e0000 */
[----:B------:R-:W-:-:S11]  /*0300*/  CS2R R6, SR_GLOBALTIMERLO ;  /* 0x0000000000067805 */ /* 0x000fd60000015200 */
[----:B------:R-:W-:Y:S01]  /*0310*/  ULEA UR5, UR4, UR6, 0x4 ;  /* 0x0000000604057291 */ /* 0x000fe2000f8e20ff */
[----:B------:R-:W-:-:S04]  /*0320*/  LOP3.LUT R8, R4, 0x1, RZ, 0xc0, !PT ;  /* 0x0000000104087812 */ /* 0x000fc800078ec0ff */
[----:B------:R-:W-:-:S04]  /*0330*/  SHF.L.U32 R10, R8, 0x1f, RZ ;  /* 0x0000001f080a7819 */ /* 0x000fc800000006ff */
[----:B------:R-:W0:Y:S02]  /*0340*/  SYNCS.PHASECHK.TRANS64.TRYWAIT P0, [UR5+0x8], R10 ;  /* 0x0000080aff0075a7 */ /* 0x000e240008001105 */
[----:B0-----:R-:W-:Y:S05]  /*0350*/  @P0 BRA `(.L_x_3) ;  /* 0x0000000000600947 */ /* 0x001fea0003800000 */
[----:B------:R-:W-:Y:S01]  /*0360*/  SHF.L.U32 R12, R8, 0x1f, RZ ;  /* 0x0000001f080c7819 */ /* 0x000fe200000006ff */
[----:B------:R-:W-:-:S06]  /*0370*/  UMOV UR4, URZ ;  /* 0x000000ff00047c82 */ /* 0x000fcc0008000000 */
.L_x_6:
[----:B------:R-:W-:-:S11]  /*0380*/  UISETP.GT.AND UP0, UPT, UR4, 0xf, UPT ;  /* 0x0000000f0400788c */ /* 0x000fd6000bf04270 */
[----:B------:R-:W-:Y:S01]  /*0390*/  @!UP0 UIADD3 UR4, UPT, UPT, UR4, 0x1, URZ ;  /* 0x0000000104048890 */ /* 0x000fe2000fffe0ff */
[----:B------:R-:W-:Y:S11]  /*03a0*/  BRA.U !UP0, `(.L_x_4) ;  /* 0x0000000108447547 */ /* 0x000ff6000b800000 */
[----:B------:R-:W-:-:S06]  /*03b0*/  CS2R R10, SR_GLOBALTIMERLO ;  /* 0x00000000000a7805 */ /* 0x000fcc0000015200 */
[----:B------:R-:W-:-:S05]  /*03c0*/  IADD3 R13, P0, PT, -R6, R10, RZ ;  /* 0x0000000a060d7210 */ /* 0x000fca0007f1e1ff */
[----:B------:R-:W-:Y:S01]  /*03d0*/  IMAD.X R11, R11, 0x1, ~R7, P0 ;  /* 0x000000010b0b7824 */ /* 0x000fe200000e0e07 */
[----:B------:R-:W-:-:S04]  /*03e0*/  ISETP.GE.U32.AND P0, PT, R13, 0x3d0900, PT ;  /* 0x003d09000d00780c */ /* 0x000fc80003f06070 */
[----:B------:R-:W-:-:S13]  /*03f0*/  ISETP.GE.AND.EX P0, PT, R11, RZ, PT, P0 ;  /* 0x000000ff0b00720c */ /* 0x000fda0003f06300 */
[----:B------:R-:W-:Y:S05]  /*0400*/  @!P0 BRA `(.L_x_5) ;  /* 0x0000000000088947 */ /* 0x000fea0003800000 */
[----:B------:R-:W-:Y:S05]  /*0410*/  NANOSLEEP 0xf4240 ;  /* 0x000f42400000795d */ /* 0x000fea0003800000 */
[----:B------:R-:W-:Y:S05]  /*0420*/  BRA `(.L_x_4) ;  /* 0x0000000000247947 */ /* 0x000fea0003800000 */
.L_x_5:
[----:B------:R-:W-:-:S04]  /*0430*/  ISETP.GE.U32.AND P0, PT, R13, 0x9c40, PT ;  /* 0x00009c400d00780c */ /* 0x000fc80003f06070 */
[----:B------:R-:W-:-:S13]  /*0440*/  ISETP.GE.AND.EX P0, PT, R11, RZ, PT, P0 ;  /* 0x000000ff0b00720c */ /* 0x000fda0003f06300 */
[----:B------:R-:W-:Y:S05]  /*0450*/  @!P0 BRA `(.L_x_4) ;  /* 0x0000000000188947 */ /* 0x000fea0003800000 */
[----:B------:R-:W-:-:S04]  /*0460*/  SHF.R.S32.HI R8, RZ, 0x1f, R11 ;  /* 0x0000001fff087819 */ /* 0x000fc8000001140b */
[----:B------:R-:W-:-:S05]  /*0470*/  LEA.HI R8, P0, R8, R13, RZ, 0x2 ;  /* 0x0000000d08087211 */ /* 0x000fca00078110ff */
[----:B------:R-:W-:-:S05]  /*0480*/  IMAD.X R11, RZ, RZ, R11, P0 ;  /* 0x000000ffff0b7224 */ /* 0x000fca00000e060b */
[----:B------:R-:W-:-:S04]  /*0490*/  SHF.R.U64 R8, R8, 0x2, R11 ;  /* 0x0000000208087819 */ /* 0x000fc8000000120b */
[----:B------:R-:W-:Y:S05]  /*04a0*/  NANOSLEEP R8 ;  /* 0x000000080000735d */ /* 0x000fea0003800000 */
[----:B------:R-:W-:Y:S01]  /*04b0*/  NOP ;  /* 0x0000000000007918 */ /* 0x000fe20000000000 */
.L_x_4:
[----:B------:R-:W0:Y:S02]  /*04c0*/  SYNCS.PHASECHK.TRANS64.TRYWAIT P0, [UR5+0x8], R12 ;  /* 0x0000080cff0075a7 */ /* 0x000e240008001105 */
[----:B0-----:R-:W-:Y:S05]  /*04d0*/  @!P0 BRA `(.L_x_6) ;  /* 0xfffffffc00a88947 */ /* 0x001fea000383ffff */
.L_x_3:
[----:B------:R-:W0:Y:S01]  /*04e0*/  LDC.64 R6, c[0x0][0x380] ;  /* 0x0000e000ff067b82 */ /* 0x000e220000000a00 */
[----:B------:R-:W-:-:S04]  /*04f0*/  LOP3.LUT R8, R2, 0x1, RZ, 0xc0, !PT ;  /* 0x0000000102087812 */ /* 0x000fc800078ec0ff */
[----:B------:R-:W-:Y:S01]  /*0500*/  ISETP.NE.U32.AND P0, PT, R8, 0x1, PT ;  /* 0x000000010800780c */ /* 0x000fe20003f05070 */
[----:B------:R-:W-:-:S03]  /*0510*/  IMAD R8, R0, R2, R3 ;  /* 0x0000000200087224 */ /* 0x000fc600078e0203 */
[----:B------:R-:W-:-:S05]  /*0520*/  SEL R10, R0, RZ, !P0 ;  /* 0x000000ff000a7207 */ /* 0x000fca0004000000 */
[----:B------:R-:W-:-:S05]  /*0530*/  IMAD.IADD R10, R10, 0x1, R3 ;  /* 0x000000010a0a7824 */ /* 0x000fca00078e0203 */
[----:B------:R-:W-:Y:S01]  /*0540*/  LEA R15, R10, UR6, 0x2 ;  /* 0x000000060a0f7c11 */ /* 0x000fe2000f8e10ff */
[----:B0-----:R-:W-:-:S05]  /*0550*/  IMAD.WIDE.U32 R6, R8, 0x4, R6 ;  /* 0x0000000408067825 */ /* 0x001fca00078e0006 */
[----:B------:R-:W-:Y:S01]  /*0560*/  @!PT LDS RZ, [RZ] ;  /* 0x00000000fffff984 */ /* 0x000fe20000000800 */
[----:B------:R-:W-:Y:S01]  /*0570*/  @!PT LDS RZ, [RZ] ;  /* 0x00000000fffff984 */ /* 0x000fe20000000800 */
[----:B------:R-:W-:Y:S01]  /*0580*/  @!PT LDS RZ, [RZ] ;  /* 0x00000000fffff984 */ /* 0x000fe20000000800 */
[----:B------:R0:W-:Y:S01]  /*0590*/  LDGSTS.E [R15+0x28], desc[UR10][R6.64] ;  /* 0x00028000060f7fae */ /* 0x0001e2000b9a100a */
[----:B------:R-:W-:Y:S01]  /*05a0*/  NOP ;  /* 0x0000000000007918 */ /* 0x000fe20000000000 */
[----:B------:R-:W-:Y:S02]  /*05b0*/  SYNCS.ARRIVE.TRANS64.RED.A0T1 RZ, [UR5], RZ ;  /* 0x000000ffffff79a7 */ /* 0x000fe40008200405 */
[----:B------:R-:W-:Y:S01]  /*05c0*/  ARRIVES.LDGSTSBAR.64.TRANSCNT [UR5] ;  /* 0x00000000ff0079b0 */ /* 0x000fe20008002a05 */
[----:B------:R-:W-:Y:S01]  /*05d0*/  NOP ;  /* 0x0000000000007918 */ /* 0x000fe20000000000 */
[----:B------:R-:W-:Y:S01]  /*05e0*/  SYNCS.ARRIVE.TRANS64.A1T0 RZ, [UR5], RZ ;  /* 0x000000ffffff79a7 */ /* 0x000fe20008100005 */
[----:B0-----:R-:W-:Y:S01]  /*05f0*/  LOP3.LUT R6, R4, 0xffff, RZ, 0xc0, !PT ;  /* 0x0000ffff04067812 */ /* 0x001fe200078ec0ff */
[----:B------:R-:W-:Y:S01]  /*0600*/  VIADD R9, R9, 0x1 ;  /* 0x0000000109097836 */ /* 0x000fe20000000000 */
[----:B------:R-:W-:Y:S02]  /*0610*/  LOP3.LUT R10, R5, 0xff, RZ, 0xc0, !PT ;  /* 0x000000ff050a7812 */ /* 0x000fe400078ec0ff */
[----:B------:R-:W-:-:S04]  /*0620*/  SHF.R.U32.HI R6, RZ, 0x1, R6 ;  /* 0x00000001ff067819 */ /* 0x000fc80000011606 */
[----:B------:R-:W-:Y:S02]  /*0630*/  LOP3.LUT R12, R6, 0x1, RZ, 0xc0, !PT ;  /* 0x00000001060c7812 */ /* 0x000fe400078ec0ff */
[----:B------:R-:W-:Y:S02]  /*0640*/  CS2R R6, SR_GLOBALTIMERLO ;  /* 0x0000000000067805 */ /* 0x000fe40000015200 */
[----:B------:R-:W-:Y:S02]  /*0650*/  LEA R10, R10, UR6, 0x4 ;  /* 0x000000060a0a7c11 */ /* 0x000fe4000f8e20ff */
[----:B------:R-:W-:-:S04]  /*0660*/  SHF.L.U32 R11, R12, 0x1f, RZ ;  /* 0x0000001f0c0b7819 */ /* 0x000fc800000006ff */
[----:B------:R-:W0:Y:S02]  /*0670*/  SYNCS.PHASECHK.TRANS64.TRYWAIT P0, [R10+URZ], R11 ;  /* 0x0000000b0a0075a7 */ /* 0x000e2400080011ff */
[----:B0-----:R-:W-:Y:S05]  /*0680*/  @P0 BRA `(.L_x_7) ;  /* 0x0000000000600947 */ /* 0x001fea0003800000 */
[----:B------:R-:W-:Y:S01]  /*0690*/  SHF.L.U32 R17, R12, 0x1f, RZ ;  /* 0x0000001f0c117819 */ /* 0x000fe200000006ff */
[----:B------:R-:W-:-:S06]  /*06a0*/  UMOV UR4, URZ ;  /* 0x000000ff00047c82 */ /* 0x000fcc0008000000 */
.L_x_10:
        /* <DEDUP_REMOVED lines=11> */
.L_x_9:
        /* <DEDUP_REMOVED lines=9> */
.L_x_8:
[----:B------:R-:W0:Y:S02]  /*07f0*/  SYNCS.PHASECHK.TRANS64.TRYWAIT P0, [R10+URZ], R17 ;  /* 0x000000110a0075a7 */ /* 0x000e2400080011ff */
[----:B0-----:R-:W-:Y:S05]  /*0800*/  @!P0 BRA `(.L_x_10) ;  /* 0xfffffffc00a88947 */ /* 0x001fea000383ffff */
.L_x_7:
[----:B------:R-:W0:Y:S01]  /*0810*/  LDS R11, [R15+0x28] ;  /* 0x000028000f0b7984 */ /* 0x000e220000000800 */
[----:B------:R-:W1:Y:S01]  /*0820*/  LDC.64 R6, c[0x0][0x388] ;  /* 0x0000e200ff067b82 */ /* 0x000e620000000a00 */
[----:B------:R-:W2:Y:S01]  /*0830*/  LDCU UR4, c[0x0][0x390] ;  /* 0x00007200ff0477ac */ /* 0x000ea20008000800 */
[----:B------:R-:W-:Y:S01]  /*0840*/  VIADD R12, R5, 0x1 ;  /* 0x00000001050c7836 */ /* 0x000fe20000000000 */
[----:B------:R-:W-:Y:S01]  /*0850*/  LOP3.LUT R5, R9, 0xff, RZ, 0xc0, !PT ;  /* 0x000000ff09057812 */ /* 0x000fe200078ec0ff */
[----:B------:R-:W-:-:S03]  /*0860*/  VIADD R2, R2, 0x1 ;  /* 0x0000000102027836 */ /* 0x000fc60000000000 */
[----:B------:R-:W-:-:S04]  /*0870*/  ISETP.NE.AND P0, PT, R5, 0x2, PT ;  /* 0x000000020500780c */ /* 0x000fc80003f05270 */
[----:B------:R-:W-:Y:S02]  /*0880*/  SEL R5, RZ, 0x1, P0 ;  /* 0x00000001ff057807 */ /* 0x000fe40000000000 */
[----:B------:R-:W-:Y:S02]  /*0890*/  SEL R9, R9, RZ, P0 ;  /* 0x000000ff09097207 */ /* 0x000fe40000000000 */
[----:B------:R-:W-:Y:S02]  /*08a0*/  LOP3.LUT R4, R4, R5, RZ, 0x3c, !PT ;  /* 0x0000000504047212 */ /* 0x000fe400078e3cff */
[----:B--2---:R-:W-:Y:S01]  /*08b0*/  ISETP.NE.AND P2, PT, R2, UR4, PT ;  /* 0x0000000402007c0c */ /* 0x004fe2000bf45270 */
[----:B-1----:R-:W-:Y:S01]  /*08c0*/  IMAD.WIDE.U32 R6, R8, 0x4, R6 ;  /* 0x0000000408067825 */ /* 0x002fe200078e0006 */
[----:B------:R-:W-:-:S04]  /*08d0*/  LOP3.LUT R8, R12, 0xff, RZ, 0xc0, !PT ;  /* 0x000000ff0c087812 */ /* 0x000fc800078ec0ff */
[----:B------:R-:W-:-:S04]  /*08e0*/  ISETP.NE.AND P1, PT, R8, 0x2, PT ;  /* 0x000000020800780c */ /* 0x000fc80003f25270 */
[----:B------:R-:W-:Y:S01]  /*08f0*/  SEL R5, R12, RZ, P1 ;  /* 0x000000ff0c057207 */ /* 0x000fe20000800000 */
[----:B0-----:R0:W-:Y:S01]  /*0900*/  STG.E desc[UR10][R6.64], R11 ;  /* 0x0000000b06007986 */ /* 0x0011e2000c10190a */
[----:B------:R0:W-:Y:S07]  /*0910*/  SYNCS.ARRIVE.TRANS64.A1T0 RZ, [R10+URZ+0x8], RZ ;  /* 0x000008ff0aff79a7 */ /* 0x0001ee00081000ff */
[----:B------:R-:W-:Y:S01]  /*0920*/  @!P1 LOP3.LUT R4, R4, 0x2, RZ, 0x3c, !PT ;  /* 0x0000000204049812 */ /* 0x000fe200078e3cff */
[----:B------:R-:W-:Y:S06]  /*0930*/  @P2 BRA `(.L_x_11) ;  /* 0xfffffff800682947 */ /* 0x000fec000383ffff */
.L_x_2:
[----:B------:R-:W1:Y:S01]  /*0940*/  S2R R3, SR_CgaCtaId ;  /* 0x0000000000037919 */ /* 0x000e620000008800 */
[----:B------:R-:W-:Y:S01]  /*0950*/  MOV R0, 0x400 ;  /* 0x0000040000007802 */ /* 0x000fe20000000f00 */
[----:B0-----:R-:W0:Y:S01]  /*0960*/  S2R R7, SR_SWINHI ;  /* 0x0000000000077919 */ /* 0x001e220000002f00 */
[----:B------:R-:W2:Y:S02]  /*0970*/  S2R R9, SR_LANEID ;  /* 0x0000000000097919 */ /* 0x000ea40000000000 */
[----:B-1----:R-:W-:-:S04]  /*0980*/  LEA R6, R3, R0, 0x18 ;  /* 0x0000000003067211 */ /* 0x002fc800078ec0ff */
[----:B------:R-:W-:Y:S02]  /*0990*/  MOV R4, R6 ;  /* 0x0000000600047202 */ /* 0x000fe40000000f00 */
[----:B0-----:R-:W-:Y:S02]  /*09a0*/  MOV R5, R7 ;  /* 0x0000000700057202 */ /* 0x001fe40000000f00 */
[----:B------:R-:W-:Y:S02]  /*09b0*/  VOTE.ANY R7, PT, PT ;  /* 0x0000000000077806 */ /* 0x000fe400038e0100 */
[----:B------:R-:W-:-:S05]  /*09c0*/  IADD3 R2, P0, PT, R4, 0x20, RZ ;  /* 0x0000002004027810 */ /* 0x000fca0007f1e0ff */
[----:B------:R-:W-:-:S04]  /*09d0*/  IMAD.X R3, RZ, RZ, R5, P0 ;  /* 0x000000ffff037224 */ /* 0x000fc800000e0605 */
[----:B------:R-:W0:Y:S02]  /*09e0*/  MATCH.ANY.U64 R2, R2 ;  /* 0x00000000020273a1 */ /* 0x000e2400000e8200 */
[----:B0-----:R-:W0:Y:S08]  /*09f0*/  BREV R0, R2 ;  /* 0x0000000200007301 */ /* 0x001e300000000000 */
[----:B0-----:R-:W2:Y:S02]  /*0a00*/  FLO.U32.SH R0, R0 ;  /* 0x0000000000007300 */ /* 0x001ea400000e0400 */
[----:B--2---:R-:W-:-:S13]  /*0a10*/  ISETP.NE.AND P0, PT, R9, R0, PT ;  /* 0x000000000900720c */ /* 0x004fda0003f05270 */
[----:B------:R-:W-:Y:S05]  /*0a20*/  @P0 EXIT ;  /* 0x000000000000094d */ /* 0x000fea0003800000 */
[----:B------:R-:W0:Y:S02]  /*0a30*/  POPC R2, R2 ;  /* 0x0000000200027309 */ /* 0x000e240000000000 */
[----:B0-----:R-:W-:Y:S01]  /*0a40*/  IMAD.MOV R3, RZ, RZ, -R2 ;  /* 0x000000ffff037224 */ /* 0x001fe200078e0a02 */
[----:B------:R-:W-:Y:S01]  /*0a50*/  @!PT LDS RZ, [RZ] ;  /* 0x00000000fffff984 */ /* 0x000fe20000000800 */
[----:B------:R-:W-:Y:S01]  /*0a60*/  @!PT LDS RZ, [RZ] ;  /* 0x00000000fffff984 */ /* 0x000fe20000000800 */
[----:B------:R-:W-:Y:S01]  /*0a70*/  @!PT LDS RZ, [RZ] ;  /* 0x00000000fffff984 */ /* 0x000fe20000000800 */
[----:B------:R-:W-:Y:S01]  /*0a80*/  @!PT LDS RZ, [RZ] ;  /* 0x00000000fffff984 */ /* 0x000fe20000000800 */
[----:B------:R0:W-:Y:S06]  /*0a90*/  MEMBAR.SC.CTA ;  /* 0x0000000000007992 */ /* 0x0001ec0000000000 */
[----:B0-----:R-:W2:Y:S02]  /*0aa0*/  ATOM.E.ADD.STRONG.SM PT, R5, desc[UR10][R4.64+0x20], R3 ;  /* 0x800020030405798a */ /* 0x001ea400081eb10a */
[----:B--2---:R-:W-:Y:S01]  /*0ab0*/  NOP ;  /* 0x0000000000007918 */ /* 0x004fe20000000000 */
[----:B------:R-:W-:-:S13]  /*0ac0*/  ISETP.NE.AND P0, PT, R5, R2, PT ;  /* 0x000000020500720c */ /* 0x000fda0003f05270 */
[----:B------:R-:W-:Y:S05]  /*0ad0*/  @P0 EXIT ;  /* 0x000000000000094d */ /* 0x000fea0003800000 */
[----:B------:R-:W0:Y:S02]  /*0ae0*/  SYNCS.CCTL.IV [R6+URZ] ;  /* 0x00000000060079b1 */ /* 0x000e2400080000ff */
[----:B0-----:R-:W0:Y:S02]  /*0af0*/  SYNCS.CCTL.IV [R6+URZ+0x8] ;  /* 0x00000800060079b1 */ /* 0x001e2400080000ff */
[----:B0-----:R-:W0:Y:S02]  /*0b00*/  SYNCS.CCTL.IV [R6+URZ+0x10] ;  /* 0x00001000060079b1 */ /* 0x001e2400080000ff */
[----:B0-----:R-:W-:Y:S01]  /*0b10*/  SYNCS.CCTL.IV [R6+URZ+0x18] ;  /* 0x00001800060079b1 */ /* 0x001fe200080000ff */
[----:B------:R-:W-:Y:S05]  /*0b20*/  EXIT ;  /* 0x000000000000794d */ /* 0x000fea0003800000 */
.L_x_12:
[----:B------:R-:W-:-:S00]  /*0b30*/  BRA `(.L_x_12) ;  /* 0xfffffffc00fc7947 */ /* 0x000fc0000383ffff */
[----:B------:R-:W-:-:S00]  /*0b40*/  NOP ;  /* 0x0000000000007918 */ /* 0x000fc00000000000 */
        /* <DEDUP_REMOVED lines=11> */
.L_x_13:


//--------------------- .nv.shared.hopper_pdl_tma_kernel --------------------------
	.section	.nv.shared.hopper_pdl_tma_kernel,"aw",@nobits
	.sectionflags	@""
	.align	16
	.zero		1024


//--------------------- .nv.shared.reserved.0     --------------------------
	.section	.nv.shared.reserved.0,"aw",@nobits
	.weak		__nv_reservedSMEM_offset_0_alias
	.size		__nv_reservedSMEM_offset_0_alias, 0, 64
	.other		__nv_reservedSMEM_offset_0_alias,@"STO_CUDA_RESERVED_SHARED STV_DEFAULT"
__nv_reservedSMEM_offset_0_alias:
	.zero		0
	.zero		64


//--------------------- .nv.constant0.hopper_pdl_tma_kernel --------------------------
	.section	.nv.constant0.hopper_pdl_tma_kernel,"a",@progbits
	.sectionflags	@""
	.align	4
.nv.constant0.hopper_pdl_tma_kernel:
	.zero		916


//--------------------- SYMBOLS --------------------------

	.type		.nv.reservedSmem.offset0,@object
	.size		.nv.reservedSmem.offset0,0x4
	.type		.nv.reservedSmem.cap,@object
	.size		.nv.reservedSmem.cap,0x4
